//
// Generated by NVIDIA NVVM Compiler
//
// Compiler Build ID: CL-36424714
// Cuda compilation tools, release 13.0, V13.0.88
// Based on NVVM 20.0.0
//

.version 9.0
.target sm_100
.address_size 64

	// .globl	_Z6MatAddPfS_S_i

.visible .entry _Z6MatAddPfS_S_i(
	.param .u64 .ptr .align 1 _Z6MatAddPfS_S_i_param_0,
	.param .u64 .ptr .align 1 _Z6MatAddPfS_S_i_param_1,
	.param .u64 .ptr .align 1 _Z6MatAddPfS_S_i_param_2,
	.param .u32 _Z6MatAddPfS_S_i_param_3
)
{
	.reg .pred 	%p<2>;
	.reg .b32 	%r<14>;
	.reg .b32 	%f<4>;
	.reg .b64 	%rd<11>;

	ld.param.u64 	%rd1, [_Z6MatAddPfS_S_i_param_0];
	ld.param.u64 	%rd2, [_Z6MatAddPfS_S_i_param_1];
	ld.param.u64 	%rd3, [_Z6MatAddPfS_S_i_param_2];
	ld.param.u32 	%r4, [_Z6MatAddPfS_S_i_param_3];
	mov.u32 	%r5, %ctaid.x;
	mov.u32 	%r6, %ntid.x;
	mov.u32 	%r7, %tid.x;
	mad.lo.s32 	%r1, %r5, %r6, %r7;
	mov.u32 	%r8, %ctaid.y;
	mov.u32 	%r9, %ntid.y;
	mov.u32 	%r10, %tid.y;
	mad.lo.s32 	%r11, %r8, %r9, %r10;
	max.s32 	%r12, %r1, %r11;
	setp.ge.s32 	%p1, %r12, %r4;
	@%p1 bra 	$L__BB0_2;
	cvta.to.global.u64 	%rd4, %rd1;
	cvta.to.global.u64 	%rd5, %rd2;
	cvta.to.global.u64 	%rd6, %rd3;
	mad.lo.s32 	%r13, %r4, %r1, %r11;
	mul.wide.s32 	%rd7, %r13, 4;
	add.s64 	%rd8, %rd4, %rd7;
	ld.global.f32 	%f1, [%rd8];
	add.s64 	%rd9, %rd5, %rd7;
	ld.global.f32 	%f2, [%rd9];
	add.f32 	%f3, %f1, %f2;
	add.s64 	%rd10, %rd6, %rd7;
	st.global.f32 	[%rd10], %f3;
$L__BB0_2:
	ret;

}


// ===== COMPILED SASS (sm_100) =====

	.target	sm_100

	.elftype	@"ET_EXEC"


//--------------------- .note.nv.tkinfo           --------------------------
	.section	.note.nv.tkinfo,"",@"SHT_NOTE"
	.sectionflags	@"SHF_NOTE_NV_TKINFO"
	.tkinfo
        /*0018*/ 	.word	0x00000002
        /*0030*/ 	.string	""
        /*0030*/ 	.string	"ptxas"
        /*0030*/ 	.string	"Cuda compilation tools, release 13.0, V13.0.88"
        /*0030*/ 	.string	"Build cuda_13.0.r13.0/compiler.36424714_0"
        /*0030*/ 	.string	"-arch sm_100 -m 64 "



//--------------------- .note.nv.cuinfo           --------------------------
	.section	.note.nv.cuinfo,"",@"SHT_NOTE"
	.sectionflags	@"SHF_NOTE_NV_CUINFO"
        /*0018*/ 	.short	0x0002
        /*001a*/ 	.short	0x0064
        /*001c*/ 	.short	0x0082
	.zero		2


//--------------------- .nv.info                  --------------------------
	.section	.nv.info,"",@"SHT_CUDA_INFO"
	.align	4


	//----- nvinfo : EIATTR_REGCOUNT
	.align		4
        /*0000*/ 	.byte	0x04, 0x2f
        /*0002*/ 	.short	(.L_1 - .L_0)
	.align		4
.L_0:
        /*0004*/ 	.word	index@(_Z6MatAddPfS_S_i)
        /*0008*/ 	.word	0x0000000c


	//----- nvinfo : EIATTR_FRAME_SIZE
	.align		4
.L_1:
        /*000c*/ 	.byte	0x04, 0x11
        /*000e*/ 	.short	(.L_3 - .L_2)
	.align		4
.L_2:
        /*0010*/ 	.word	index@(_Z6MatAddPfS_S_i)
        /*0014*/ 	.word	0x00000000


	//----- nvinfo : EIATTR_MIN_STACK_SIZE
	.align		4
.L_3:
        /*0018*/ 	.byte	0x04, 0x12
        /*001a*/ 	.short	(.L_5 - .L_4)
	.align		4
.L_4:
        /*001c*/ 	.word	index@(_Z6MatAddPfS_S_i)
        /*0020*/ 	.word	0x00000000
.L_5:


//--------------------- .nv.compat                --------------------------
	.section	.nv.compat,"",@"SHT_CUDA_COMPAT_INFO"
	.align	4
        /*0000*/ 	.byte	0x02, 0x09, 0x00, 0x00, 0x02, 0x02, 0x01, 0x00, 0x02, 0x05, 0x05, 0x00, 0x03, 0x07, 0x01, 0x01
        /*0010*/ 	.byte	0x02, 0x03, 0x00, 0x00, 0x02, 0x06, 0x01, 0x00, 0x04, 0x0b, 0x08, 0x00, 0x09, 0x00, 0x00, 0x00
        /*0020*/ 	.byte	0x00, 0x00, 0x00, 0x00


//--------------------- .nv.info._Z6MatAddPfS_S_i --------------------------
	.section	.nv.info._Z6MatAddPfS_S_i,"",@"SHT_CUDA_INFO"
	.sectionflags	@""
	.align	4


	//----- nvinfo : EIATTR_CUDA_API_VERSION
	.align		4
        /*0000*/ 	.byte	0x04, 0x37
        /*0002*/ 	.short	(.L_7 - .L_6)
.L_6:
        /*0004*/ 	.word	0x00000082


	//----- nvinfo : EIATTR_KPARAM_INFO
	.align		4
.L_7:
        /*0008*/ 	.byte	0x04, 0x17
        /*000a*/ 	.short	(.L_9 - .L_8)
.L_8:
        /*000c*/ 	.word	0x00000000
        /*0010*/ 	.short	0x0003
        /*0012*/ 	.short	0x0018
        /*0014*/ 	.byte	0x00, 0xf0, 0x11, 0x00


	//----- nvinfo : EIATTR_KPARAM_INFO
	.align		4
.L_9:
        /*0018*/ 	.byte	0x04, 0x17
        /*001a*/ 	.short	(.L_11 - .L_10)
.L_10:
        /*001c*/ 	.word	0x00000000
        /*0020*/ 	.short	0x0002
        /*0022*/ 	.short	0x0010
        /*0024*/ 	.byte	0x00, 0xf5, 0x21, 0x00


	//----- nvinfo : EIATTR_KPARAM_INFO
	.align		4
.L_11:
        /*0028*/ 	.byte	0x04, 0x17
        /*002a*/ 	.short	(.L_13 - .L_12)
.L_12:
        /*002c*/ 	.word	0x00000000
        /*0030*/ 	.short	0x0001
        /*0032*/ 	.short	0x0008
        /*0034*/ 	.byte	0x00, 0xf5, 0x21, 0x00


	//----- nvinfo : EIATTR_KPARAM_INFO
	.align		4
.L_13:
        /*0038*/ 	.byte	0x04, 0x17
        /*003a*/ 	.short	(.L_15 - .L_14)
.L_14:
        /*003c*/ 	.word	0x00000000
        /*0040*/ 	.short	0x0000
        /*0042*/ 	.short	0x0000
        /*0044*/ 	.byte	0x00, 0xf5, 0x21, 0x00


	//----- nvinfo : EIATTR_SPARSE_MMA_MASK
	.align		4
.L_15:
        /*0048*/ 	.byte	0x03, 0x50
        /*004a*/ 	.short	0x0000


	//----- nvinfo : EIATTR_MAXREG_COUNT
	.align		4
        /*004c*/ 	.byte	0x03, 0x1b
        /*004e*/ 	.short	0x00ff


	//----- nvinfo : EIATTR_MERCURY_ISA_VERSION
	.align		4
        /*0050*/ 	.byte	0x03, 0x5f
        /*0052*/ 	.short	0x0101


	//----- nvinfo : EIATTR_VRC_CTA_INIT_COUNT
	.align		4
        /*0054*/ 	.byte	0x02, 0x4a
	.zero		1
	.zero		1


	//----- nvinfo : EIATTR_EXIT_INSTR_OFFSETS
	.align		4
        /*0058*/ 	.byte	0x04, 0x1c
        /*005a*/ 	.short	(.L_17 - .L_16)


	//   ....[0]....
.L_16:
        /*005c*/ 	.word	0x000000c0


	//   ....[1]....
        /*0060*/ 	.word	0x00000190


	//----- nvinfo : EIATTR_CBANK_PARAM_SIZE
	.align		4
.L_17:
        /*0064*/ 	.byte	0x03, 0x19
        /*0066*/ 	.short	0x001c


	//----- nvinfo : EIATTR_PARAM_CBANK
	.align		4
        /*0068*/ 	.byte	0x04, 0x0a
        /*006a*/ 	.short	(.L_19 - .L_18)
	.align		4
.L_18:
        /*006c*/ 	.word	index@(.nv.constant0._Z6MatAddPfS_S_i)
        /*0070*/ 	.short	0x0380
        /*0072*/ 	.short	0x001c


	//----- nvinfo : EIATTR_SW_WAR
	.align		4
.L_19:
        /*0074*/ 	.byte	0x04, 0x36
        /*0076*/ 	.short	(.L_21 - .L_20)
.L_20:
        /*0078*/ 	.word	0x00000008
.L_21:


//--------------------- .nv.callgraph             --------------------------
	.section	.nv.callgraph,"",@"SHT_CUDA_CALLGRAPH"
	.align	4
	.sectionentsize	8
	.align		4
        /*0000*/ 	.word	0x00000000
	.align		4
        /*0004*/ 	.word	0xffffffff
	.align		4
        /*0008*/ 	.word	0x00000000
	.align		4
        /*000c*/ 	.word	0xfffffffe
	.align		4
        /*0010*/ 	.word	0x00000000
	.align		4
        /*0014*/ 	.word	0xfffffffd
	.align		4
        /*0018*/ 	.word	0x00000000
	.align		4
        /*001c*/ 	.word	0xfffffffc


//--------------------- .text._Z6MatAddPfS_S_i    --------------------------
	.section	.text._Z6MatAddPfS_S_i,"ax",@progbits
	.align	128
        .global         _Z6MatAddPfS_S_i
        .type           _Z6MatAddPfS_S_i,@function
        .size           _Z6MatAddPfS_S_i,(.L_x_1 - _Z6MatAddPfS_S_i)
        .other          _Z6MatAddPfS_S_i,@"STO_CUDA_ENTRY STV_DEFAULT"
_Z6MatAddPfS_S_i:
.text._Z6MatAddPfS_S_i:
[----:B------:R-:W-:Y:S01]  /*0000*/  LDC R1, c[0x0][0x37c] ;  /* 0x0000df00ff017b82 */ /* 0x000fe20000000800 */
[----:B------:R-:W0:Y:S07]  /*0010*/  S2R R3, SR_TID.X ;  /* 0x0000000000037919 */ /* 0x000e2e0000002100 */
[----:B------:R-:W0:Y:S01]  /*0020*/  LDC R0, c[0x0][0x360] ;  /* 0x0000d800ff007b82 */ /* 0x000e220000000800 */
[----:B------:R-:W1:Y:S01]  /*0030*/  LDCU UR6, c[0x0][0x398] ;  /* 0x00007300ff0677ac */ /* 0x000e620008000800 */
[----:B------:R-:W2:Y:S06]  /*0040*/  S2R R2, SR_TID.Y ;  /* 0x0000000000027919 */ /* 0x000eac0000002200 */
[----:B------:R-:W0:Y:S08]  /*0050*/  S2UR UR4, SR_CTAID.X ;  /* 0x00000000000479c3 */ /* 0x000e300000002500 */
[----:B------:R-:W2:Y:S08]  /*0060*/  S2UR UR5, SR_CTAID.Y ;  /* 0x00000000000579c3 */ /* 0x000eb00000002600 */
[----:B------:R-:W2:Y:S01]  /*0070*/  LDC R7, c[0x0][0x364] ;  /* 0x0000d900ff077b82 */ /* 0x000ea20000000800 */
[----:B0-----:R-:W-:-:S02]  /*0080*/  IMAD R0, R0, UR4, R3 ;  /* 0x0000000400007c24 */ /* 0x001fc4000f8e0203 */
[----:B--2---:R-:W-:-:S05]  /*0090*/  IMAD R7, R7, UR5, R2 ;  /* 0x0000000507077c24 */ /* 0x004fca000f8e0202 */
[----:B------:R-:W-:-:S04]  /*00a0*/  VIMNMX R2, PT, PT, R0, R7, !PT ;  /* 0x0000000700027248 */ /* 0x000fc80007fe0100 */
[----:B-1----:R-:W-:-:S13]  /*00b0*/  ISETP.GE.AND P0, PT, R2, UR6, PT ;  /* 0x0000000602007c0c */ /* 0x002fda000bf06270 */
[----:B------:R-:W-:Y:S05]  /*00c0*/  @P0 EXIT ;  /* 0x000000000000094d */ /* 0x000fea0003800000 */
[----:B------:R-:W0:Y:S01]  /*00d0*/  LDC.64 R2, c[0x0][0x380] ;  /* 0x0000e000ff027b82 */ /* 0x000e220000000a00 */
[----:B------:R-:W1:Y:S01]  /*00e0*/  LDCU.64 UR4, c[0x0][0x358] ;  /* 0x00006b00ff0477ac */ /* 0x000e620008000a00 */
[----:B------:R-:W-:-:S06]  /*00f0*/  IMAD R9, R0, UR6, R7 ;  /* 0x0000000600097c24 */ /* 0x000fcc000f8e0207 */
[----:B------:R-:W2:Y:S08]  /*0100*/  LDC.64 R4, c[0x0][0x388] ;  /* 0x0000e200ff047b82 */ /* 0x000eb00000000a00 */
[----:B------:R-:W3:Y:S01]  /*0110*/  LDC.64 R6, c[0x0][0x390] ;  /* 0x0000e400ff067b82 */ /* 0x000ee20000000a00 */
[----:B0-----:R-:W-:-:S06]  /*0120*/  IMAD.WIDE R2, R9, 0x4, R2 ;  /* 0x0000000409027825 */ /* 0x001fcc00078e0202 */
[----:B-1----:R-:W4:Y:S01]  /*0130*/  LDG.E R2, desc[UR4][R2.64] ;  /* 0x0000000402027981 */ /* 0x002f22000c1e1900 */
[----:B--2---:R-:W-:-:S06]  /*0140*/  IMAD.WIDE R4, R9, 0x4, R4 ;  /* 0x0000000409047825 */ /* 0x004fcc00078e0204 */
[----:B------:R-:W4:Y:S01]  /*0150*/  LDG.E R5, desc[UR4][R4.64] ;  /* 0x0000000404057981 */ /* 0x000f22000c1e1900 */
[----:B---3--:R-:W-:-:S04]  /*0160*/  IMAD.WIDE R6, R9, 0x4, R6 ;  /* 0x0000000409067825 */ /* 0x008fc800078e0206 */
[----:B----4-:R-:W-:-:S05]  /*0170*/  FADD R9, R2, R5 ;  /* 0x0000000502097221 */ /* 0x010fca0000000000 */
[----:B------:R-:W-:Y:S01]  /*0180*/  STG.E desc[UR4][R6.64], R9 ;  /* 0x0000000906007986 */ /* 0x000fe2000c101904 */
[----:B------:R-:W-:Y:S05]  /*0190*/  EXIT ;  /* 0x000000000000794d */ /* 0x000fea0003800000 */
.L_x_0:
[----:B------:R-:W-:-:S00]  /*01a0*/  BRA `(.L_x_0) ;  /* 0xfffffffc00fc7947 */ /* 0x000fc0000383ffff */
[----:B------:R-:W-:-:S00]  /*01b0*/  NOP ;  /* 0x0000000000007918 */ /* 0x000fc00000000000 */
        /* <DEDUP_REMOVED lines=12> */
.L_x_1:


//--------------------- .nv.shared.reserved.0     --------------------------
	.section	.nv.shared.reserved.0,"aw",@nobits
	.weak		__nv_reservedSMEM_offset_0_alias
	.size		__nv_reservedSMEM_offset_0_alias, 0, 64
	.other		__nv_reservedSMEM_offset_0_alias,@"STO_CUDA_RESERVED_SHARED STV_DEFAULT"
__nv_reservedSMEM_offset_0_alias:
	.zero		0
	.zero		64


//--------------------- .nv.constant0._Z6MatAddPfS_S_i --------------------------
	.section	.nv.constant0._Z6MatAddPfS_S_i,"a",@progbits
	.sectionflags	@""
	.align	4
.nv.constant0._Z6MatAddPfS_S_i:
	.zero		924


//--------------------- SYMBOLS --------------------------

	.type		.nv.reservedSmem.offset0,@object
	.size		.nv.reservedSmem.offset0,0x4
